	.headerflags	@"EF_CUDA_TEXMODE_UNIFIED EF_CUDA_64BIT_ADDRESS EF_CUDA_ACCELERATORS EF_CUDA_SM90 EF_CUDA_VIRTUAL_SM(EF_CUDA_SM90)"
	.elftype	@"ET_EXEC"


//--------------------- .nv.info                  --------------------------
	.section	.nv.info,"",@"SHT_CUDA_INFO"
	.align	4


	//----- nvinfo : EIATTR_REGCOUNT
	.align		4
        /*0000*/ 	.byte	0x04, 0x2f
        /*0002*/ 	.short	(.L_3 - .L_2)
	.align		4
.L_2:
        /*0004*/ 	.word	index@(triton_poi_fused__native_batch_norm_legit_no_training_add_15)
        /*0008*/ 	.word	0x00000013


	//----- nvinfo : EIATTR_MIN_STACK_SIZE
	.align		4
.L_3:
        /*000c*/ 	.byte	0x04, 0x12
        /*000e*/ 	.short	(.L_5 - .L_4)
	.align		4
.L_4:
        /*0010*/ 	.word	index@(triton_poi_fused__native_batch_norm_legit_no_training_add_15)
        /*0014*/ 	.word	0x00000000


	//----- nvinfo : EIATTR_FRAME_SIZE
	.align		4
.L_5:
        /*0018*/ 	.byte	0x04, 0x11
        /*001a*/ 	.short	(.L_7 - .L_6)
	.align		4
.L_6:
        /*001c*/ 	.word	index@(triton_poi_fused__native_batch_norm_legit_no_training_add_15)
        /*0020*/ 	.word	0x00000000


	//----- nvinfo : EIATTR_MIN_STACK_SIZE
	.align		4
.L_7:
        /*0024*/ 	.byte	0x04, 0x12
        /*0026*/ 	.short	(.L_9 - .L_8)
	.align		4
.L_8:
        /*0028*/ 	.word	index@(triton_poi_fused__native_batch_norm_legit_no_training_add_15)
        /*002c*/ 	.word	0x00000000
.L_9:


//--------------------- .nv.info.triton_poi_fused__native_batch_norm_legit_no_training_add_15 --------------------------
	.section	.nv.info.triton_poi_fused__native_batch_norm_legit_no_training_add_15,"",@"SHT_CUDA_INFO"
	.sectionflags	@""
	.align	4


	//----- nvinfo : EIATTR_CUDA_API_VERSION
	.align		4
        /*0000*/ 	.byte	0x04, 0x37
        /*0002*/ 	.short	(.L_11 - .L_10)
.L_10:
        /*0004*/ 	.word	0x0000007c


	//----- nvinfo : EIATTR_KPARAM_INFO
	.align		4
.L_11:
        /*0008*/ 	.byte	0x04, 0x17
        /*000a*/ 	.short	(.L_13 - .L_12)
.L_12:
        /*000c*/ 	.word	0x00000000
        /*0010*/ 	.short	0x0007
        /*0012*/ 	.short	0x0038
        /*0014*/ 	.byte	0x00, 0xf0, 0x11, 0x00


	//----- nvinfo : EIATTR_KPARAM_INFO
	.align		4
.L_13:
        /*0018*/ 	.byte	0x04, 0x17
        /*001a*/ 	.short	(.L_15 - .L_14)
.L_14:
        /*001c*/ 	.word	0x00000000
        /*0020*/ 	.short	0x0006
        /*0022*/ 	.short	0x0030
        /*0024*/ 	.byte	0x00, 0xf4, 0x21, 0x00


	//----- nvinfo : EIATTR_KPARAM_INFO
	.align		4
.L_15:
        /*0028*/ 	.byte	0x04, 0x17
        /*002a*/ 	.short	(.L_17 - .L_16)
.L_16:
        /*002c*/ 	.word	0x00000000
        /*0030*/ 	.short	0x0005
        /*0032*/ 	.short	0x0028
        /*0034*/ 	.byte	0x00, 0xf4, 0x21, 0x00


	//----- nvinfo : EIATTR_KPARAM_INFO
	.align		4
.L_17:
        /*0038*/ 	.byte	0x04, 0x17
        /*003a*/ 	.short	(.L_19 - .L_18)
.L_18:
        /*003c*/ 	.word	0x00000000
        /*0040*/ 	.short	0x0004
        /*0042*/ 	.short	0x0020
        /*0044*/ 	.byte	0x00, 0xf4, 0x21, 0x00


	//----- nvinfo : EIATTR_KPARAM_INFO
	.align		4
.L_19:
        /*0048*/ 	.byte	0x04, 0x17
        /*004a*/ 	.short	(.L_21 - .L_20)
.L_20:
        /*004c*/ 	.word	0x00000000
        /*0050*/ 	.short	0x0003
        /*0052*/ 	.short	0x0018
        /*0054*/ 	.byte	0x00, 0xf4, 0x21, 0x00


	//----- nvinfo : EIATTR_KPARAM_INFO
	.align		4
.L_21:
        /*0058*/ 	.byte	0x04, 0x17
        /*005a*/ 	.short	(.L_23 - .L_22)
.L_22:
        /*005c*/ 	.word	0x00000000
        /*0060*/ 	.short	0x0002
        /*0062*/ 	.short	0x0010
        /*0064*/ 	.byte	0x00, 0xf4, 0x21, 0x00


	//----- nvinfo : EIATTR_KPARAM_INFO
	.align		4
.L_23:
        /*0068*/ 	.byte	0x04, 0x17
        /*006a*/ 	.short	(.L_25 - .L_24)
.L_24:
        /*006c*/ 	.word	0x00000000
        /*0070*/ 	.short	0x0001
        /*0072*/ 	.short	0x0008
        /*0074*/ 	.byte	0x00, 0xf4, 0x21, 0x00


	//----- nvinfo : EIATTR_KPARAM_INFO
	.align		4
.L_25:
        /*0078*/ 	.byte	0x04, 0x17
        /*007a*/ 	.short	(.L_27 - .L_26)
.L_26:
        /*007c*/ 	.word	0x00000000
        /*0080*/ 	.short	0x0000
        /*0082*/ 	.short	0x0000
        /*0084*/ 	.byte	0x00, 0xf4, 0x21, 0x00


	//----- nvinfo : EIATTR_SPARSE_MMA_MASK
	.align		4
.L_27:
        /*0088*/ 	.byte	0x03, 0x50
        /*008a*/ 	.short	0x0000


	//----- nvinfo : EIATTR_MAXREG_COUNT
	.align		4
        /*008c*/ 	.byte	0x03, 0x1b
        /*008e*/ 	.short	0x00ff


	//----- nvinfo : EIATTR_EXIT_INSTR_OFFSETS
	.align		4
        /*0090*/ 	.byte	0x04, 0x1c
        /*0092*/ 	.short	(.L_29 - .L_28)


	//   ....[0]....
.L_28:
        /*0094*/ 	.word	0x00000320


	//----- nvinfo : EIATTR_REQNTID
	.align		4
.L_29:
        /*0098*/ 	.byte	0x04, 0x10
        /*009a*/ 	.short	(.L_31 - .L_30)
.L_30:
        /*009c*/ 	.word	0x00000080
        /*00a0*/ 	.word	0x00000001
        /*00a4*/ 	.word	0x00000001


	//----- nvinfo : EIATTR_CBANK_PARAM_SIZE
	.align		4
.L_31:
        /*00a8*/ 	.byte	0x03, 0x19
        /*00aa*/ 	.short	0x003c


	//----- nvinfo : EIATTR_PARAM_CBANK
	.align		4
        /*00ac*/ 	.byte	0x04, 0x0a
        /*00ae*/ 	.short	(.L_33 - .L_32)
	.align		4
.L_32:
        /*00b0*/ 	.word	index@(.nv.constant0.triton_poi_fused__native_batch_norm_legit_no_training_add_15)
        /*00b4*/ 	.short	0x0210
        /*00b6*/ 	.short	0x003c


	//----- nvinfo : EIATTR_SW_WAR
	.align		4
.L_33:
        /*00b8*/ 	.byte	0x04, 0x36
        /*00ba*/ 	.short	(.L_35 - .L_34)
.L_34:
        /*00bc*/ 	.word	0x00000008
.L_35:


//--------------------- .nv.callgraph             --------------------------
	.section	.nv.callgraph,"",@"SHT_CUDA_CALLGRAPH"
	.align	4
	.sectionentsize	8
	.align		4
        /*0000*/ 	.word	0x00000000
	.align		4
        /*0004*/ 	.word	0xffffffff
	.align		4
        /*0008*/ 	.word	0x00000000
	.align		4
        /*000c*/ 	.word	0xfffffffe
	.align		4
        /*0010*/ 	.word	0x00000000
	.align		4
        /*0014*/ 	.word	0xfffffffd
	.align		4
        /*0018*/ 	.word	0x00000000
	.align		4
        /*001c*/ 	.word	0xfffffffc


//--------------------- .nv.constant4             --------------------------
	.section	.nv.constant4,"a",@progbits
	.align	8
	.align		8
.nv.constant4:
        /*0000*/ 	.dword	_$_str
	.align		8
        /*0008*/ 	.dword	_$_str_$_2


//--------------------- .text.triton_poi_fused__native_batch_norm_legit_no_training_add_15 --------------------------
	.section	.text.triton_poi_fused__native_batch_norm_legit_no_training_add_15,"ax",@progbits
	.align	128
        .global         triton_poi_fused__native_batch_norm_legit_no_training_add_15
        .type           triton_poi_fused__native_batch_norm_legit_no_training_add_15,@function
        .size           triton_poi_fused__native_batch_norm_legit_no_training_add_15,(.L_x_1 - triton_poi_fused__native_batch_norm_legit_no_training_add_15)
        .other          triton_poi_fused__native_batch_norm_legit_no_training_add_15,@"STO_CUDA_ENTRY STV_DEFAULT"
triton_poi_fused__native_batch_norm_legit_no_training_add_15:
.text.triton_poi_fused__native_batch_norm_legit_no_training_add_15:
[----:B------:R-:W-:Y:S01]  /*0000*/  LDC R1, c[0x0][0x28] ;  /* 0x00000a00ff017b82 */ /* 0x000fe20000000800 */
[----:B------:R-:W1:Y:S07]  /*0010*/  S2R R0, SR_TID.X ;  /* 0x0000000000007919 */ /* 0x000e6e0000002100 */
[----:B------:R-:W2:Y:S01]  /*0020*/  LDC.64 R8, c[0x0][0x220] ;  /* 0x00008800ff087b82 */ /* 0x000ea20000000a00 */
[----:B------:R-:W-:Y:S01]  /*0030*/  ULDC.64 UR4, c[0x0][0x208] ;  /* 0x0000820000047ab9 */ /* 0x000fe20000000a00 */
[----:B------:R-:W3:Y:S06]  /*0040*/  S2R R3, SR_CTAID.X ;  /* 0x0000000000037919 */ /* 0x000eec0000002500 */
[----:B------:R-:W4:Y:S08]  /*0050*/  LDC.64 R6, c[0x0][0x218] ;  /* 0x00008600ff067b82 */ /* 0x000f300000000a00 */
[----:B------:R-:W5:Y:S08]  /*0060*/  LDC.64 R10, c[0x0][0x228] ;  /* 0x00008a00ff0a7b82 */ /* 0x000f700000000a00 */
[----:B------:R-:W4:Y:S01]  /*0070*/  LDC.64 R12, c[0x0][0x230] ;  /* 0x00008c00ff0c7b82 */ /* 0x000f220000000a00 */
[----:B-1----:R-:W-:-:S02]  /*0080*/  LOP3.LUT R0, R0, 0x7f, RZ, 0xc0, !PT ;  /* 0x0000007f00007812 */ /* 0x002fc400078ec0ff */
[----:B---3--:R-:W-:Y:S02]  /*0090*/  SHF.R.S32.HI R2, RZ, 0x18, R3 ;  /* 0x00000018ff027819 */ /* 0x008fe40000011403 */
[----:B------:R-:W-:Y:S02]  /*00a0*/  LEA R0, R3, R0, 0x7 ;  /* 0x0000000003007211 */ /* 0x000fe400078e38ff */
[----:B------:R-:W-:-:S04]  /*00b0*/  SGXT R3, R2, 0x1 ;  /* 0x000000010203781a */ /* 0x000fc80000000200 */
[----:B------:R-:W-:-:S04]  /*00c0*/  LEA.HI R3, R3, R0, RZ, 0x8 ;  /* 0x0000000003037211 */ /* 0x000fc800078f40ff */
[----:B------:R-:W-:-:S05]  /*00d0*/  SHF.R.S32.HI R3, RZ, 0x8, R3 ;  /* 0x00000008ff037819 */ /* 0x000fca0000011403 */
[----:B------:R-:W-:-:S05]  /*00e0*/  IMAD.HI R2, R3, 0x2aaaaaab, RZ ;  /* 0x2aaaaaab03027827 */ /* 0x000fca00078e02ff */
[----:B------:R-:W-:-:S04]  /*00f0*/  SHF.R.U32.HI R5, RZ, 0x1f, R2 ;  /* 0x0000001fff057819 */ /* 0x000fc80000011602 */
[----:B------:R-:W-:Y:S02]  /*0100*/  LEA.HI R2, R2, R5, RZ, 0x1e ;  /* 0x0000000502027211 */ /* 0x000fe400078ff0ff */
[----:B------:R-:W1:Y:S03]  /*0110*/  LDC.64 R4, c[0x0][0x210] ;  /* 0x00008400ff047b82 */ /* 0x000e660000000a00 */
[----:B------:R-:W-:-:S04]  /*0120*/  IMAD R15, R2, -0x18, R3 ;  /* 0xffffffe8020f7824 */ /* 0x000fc800078e0203 */
[C---:B--2---:R-:W-:Y:S01]  /*0130*/  IMAD.WIDE R8, R15.reuse, 0x4, R8 ;  /* 0x000000040f087825 */ /* 0x044fe200078e0208 */
[----:B------:R-:W2:Y:S04]  /*0140*/  LDC.64 R2, c[0x0][0x238] ;  /* 0x00008e00ff027b82 */ /* 0x000ea80000000a00 */
[----:B------:R3:W2:Y:S01]  /*0150*/  LDG.E.EL R16, desc[UR4][R8.64] ;  /* 0x0000000408107981 */ /* 0x0006a2000c2e1900 */
[----:B----4-:R-:W-:-:S04]  /*0160*/  IMAD.WIDE R6, R15, 0x4, R6 ;  /* 0x000000040f067825 */ /* 0x010fc800078e0206 */
[C---:B-----5:R-:W-:Y:S02]  /*0170*/  IMAD.WIDE R10, R15.reuse, 0x4, R10 ;  /* 0x000000040f0a7825 */ /* 0x060fe400078e020a */
[----:B------:R4:W5:Y:S02]  /*0180*/  LDG.E.EL R7, desc[UR4][R6.64] ;  /* 0x0000000406077981 */ /* 0x000964000c2e1900 */
[----:B-1----:R-:W-:Y:S02]  /*0190*/  IMAD.WIDE R4, R0, 0x4, R4 ;  /* 0x0000000400047825 */ /* 0x002fe400078e0204 */
[----:B------:R-:W5:Y:S04]  /*01a0*/  LDG.E.EL R10, desc[UR4][R10.64] ;  /* 0x000000040a0a7981 */ /* 0x000f68000c2e1900 */
[----:B------:R1:W5:Y:S01]  /*01b0*/  LDG.E R14, desc[UR4][R4.64] ;  /* 0x00000004040e7981 */ /* 0x000362000c1e1900 */
[----:B0--3--:R-:W-:-:S04]  /*01c0*/  IMAD.WIDE R8, R15, 0x4, R12 ;  /* 0x000000040f087825 */ /* 0x009fc800078e020c */
[C---:B--2---:R-:W-:Y:S02]  /*01d0*/  IMAD.WIDE R2, R0.reuse, 0x4, R2 ;  /* 0x0000000400027825 */ /* 0x044fe400078e0202 */
[----:B------:R-:W2:Y:S01]  /*01e0*/  LDG.E.EL R9, desc[UR4][R8.64] ;  /* 0x0000000408097981 */ /* 0x000ea2000c2e1900 */
[----:B----4-:R-:W-:Y:S01]  /*01f0*/  HFMA2.MMA R6, -RZ, RZ, 1.625, 0 ;  /* 0x3e800000ff067435 */ /* 0x010fe200000001ff */
[----:B-1----:R-:W0:Y:S02]  /*0200*/  LDC.64 R4, c[0x0][0x240] ;  /* 0x00009000ff047b82 */ /* 0x002e240000000a00 */
[----:B------:R0:W3:Y:S02]  /*0210*/  LDG.E R12, desc[UR4][R2.64] ;  /* 0x00000004020c7981 */ /* 0x0000e4000c1e1900 */
[----:B0-----:R-:W-:-:S04]  /*0220*/  IMAD.WIDE R2, R0, 0x4, R4 ;  /* 0x0000000400027825 */ /* 0x001fc800078e0204 */
[----:B------:R-:W-:-:S04]  /*0230*/  FADD R16, R16, 9.9999997473787516356e-06 ;  /* 0x3727c5ac10107421 */ /* 0x000fc80000000000 */
[----:B------:R-:W0:Y:S02]  /*0240*/  MUFU.SQRT R13, R16 ;  /* 0x00000010000d7308 */ /* 0x000e240000002000 */
[C---:B0-----:R-:W-:Y:S02]  /*0250*/  FSETP.GT.AND P0, PT, R13.reuse, 8.50705917302346158658e+37, PT ;  /* 0x7e8000000d00780b */ /* 0x041fe40003f04000 */
[----:B------:R-:W-:-:S11]  /*0260*/  FSETP.GEU.AND P1, PT, R13, 1.175494350822287508e-38, PT ;  /* 0x008000000d00780b */ /* 0x000fd60003f2e000 */
[----:B------:R-:W-:-:S04]  /*0270*/  @P0 FMUL R13, R13, 0.25 ;  /* 0x3e8000000d0d0820 */ /* 0x000fc80000400000 */
[----:B------:R-:W-:-:S06]  /*0280*/  @!P1 FMUL R13, R13, 16777216 ;  /* 0x4b8000000d0d9820 */ /* 0x000fcc0000400000 */
[----:B------:R-:W0:Y:S01]  /*0290*/  MUFU.RCP R13, R13 ;  /* 0x0000000d000d7308 */ /* 0x000e220000001000 */
[----:B------:R-:W-:Y:S01]  /*02a0*/  FSEL R6, R6, 1, P0 ;  /* 0x3f80000006067808 */ /* 0x000fe20000000000 */
[----:B-----5:R-:W-:-:S04]  /*02b0*/  FADD R7, R14, -R7 ;  /* 0x800000070e077221 */ /* 0x020fc80000000000 */
[----:B------:R-:W-:-:S04]  /*02c0*/  @!P1 FMUL R6, R6, 16777216 ;  /* 0x4b80000006069820 */ /* 0x000fc80000400000 */
[----:B0-----:R-:W-:-:S04]  /*02d0*/  FMUL R6, R13, R6 ;  /* 0x000000060d067220 */ /* 0x001fc80000400000 */
[----:B------:R-:W-:-:S04]  /*02e0*/  FMUL R6, R7, R6 ;  /* 0x0000000607067220 */ /* 0x000fc80000400000 */
[----:B--2---:R-:W-:-:S04]  /*02f0*/  FFMA R9, R10, R6, R9 ;  /* 0x000000060a097223 */ /* 0x004fc80000000009 */
[----:B---3--:R-:W-:-:S05]  /*0300*/  FADD R9, R12, R9 ;  /* 0x000000090c097221 */ /* 0x008fca0000000000 */
[----:B------:R-:W-:Y:S01]  /*0310*/  STG.E desc[UR4][R2.64], R9 ;  /* 0x0000000902007986 */ /* 0x000fe2000c101904 */
[----:B------:R-:W-:Y:S05]  /*0320*/  EXIT ;  /* 0x000000000000794d */ /* 0x000fea0003800000 */
.L_x_0:
[----:B------:R-:W-:-:S00]  /*0330*/  BRA `(.L_x_0) ;  /* 0xfffffffc00fc7947 */ /* 0x000fc0000383ffff */
[----:B------:R-:W-:-:S00]  /*0340*/  NOP ;  /* 0x0000000000007918 */ /* 0x000fc00000000000 */
        /* <DEDUP_REMOVED lines=11> */
.L_x_1:


//--------------------- .nv.global.init           --------------------------
	.section	.nv.global.init,"aw",@progbits
.nv.global.init:
	.type		_$_str,@object
	.size		_$_str,(_$_str_$_2 - _$_str)
_$_str:
        /*0000*/ 	.byte	0x5f, 0x5f, 0x43, 0x55, 0x44, 0x41, 0x5f, 0x46, 0x54, 0x5a, 0x00
	.type		_$_str_$_2,@object
	.size		_$_str_$_2,(.L_1 - _$_str_$_2)
_$_str_$_2:
        /*000b*/ 	.byte	0x5f, 0x5f, 0x43, 0x55, 0x44, 0x41, 0x5f, 0x50, 0x52, 0x45, 0x43, 0x5f, 0x53, 0x51, 0x52, 0x54
        /*001b*/ 	.byte	0x00
.L_1:


//--------------------- .nv.constant0.triton_poi_fused__native_batch_norm_legit_no_training_add_15 --------------------------
	.section	.nv.constant0.triton_poi_fused__native_batch_norm_legit_no_training_add_15,"a",@progbits
	.sectionflags	@""
	.align	4
.nv.constant0.triton_poi_fused__native_batch_norm_legit_no_training_add_15:
	.zero		588
